	.target	sm_90a

	.elftype	@"ET_EXEC"


//--------------------- .note.nv.tkinfo           --------------------------
	.section	.note.nv.tkinfo,"",@"SHT_NOTE"
	.sectionflags	@"SHF_NOTE_NV_TKINFO"
	.tkinfo
        /*0018*/ 	.word	0x00000002
        /*0030*/ 	.string	""
        /*0030*/ 	.string	"ptxas"
        /*0030*/ 	.string	"Cuda compilation tools, release 13.0, V13.0.88"
        /*0030*/ 	.string	"Build cuda_13.0.r13.0/compiler.36424714_0"
        /*0030*/ 	.string	"-arch sm_90a -m 64 "



//--------------------- .note.nv.cuinfo           --------------------------
	.section	.note.nv.cuinfo,"",@"SHT_NOTE"
	.sectionflags	@"SHF_NOTE_NV_CUINFO"
        /*0018*/ 	.short	0x0002
        /*001a*/ 	.short	0x005a
        /*001c*/ 	.short	0x0082
	.zero		2


//--------------------- .nv.info                  --------------------------
	.section	.nv.info,"",@"SHT_CUDA_INFO"
	.align	4


	//----- nvinfo : EIATTR_REGCOUNT
	.align		4
        /*0000*/ 	.byte	0x04, 0x2f
        /*0002*/ 	.short	(.L_1 - .L_0)
	.align		4
.L_0:
        /*0004*/ 	.word	index@(_ZN18transformer_engine51_GLOBAL__N__921edd59_18_swap_first_dims_cu_042f731530swap_first_dims_untuned_kernelIhEEvPKT_PS2_mmm)
        /*0008*/ 	.word	0x0000001c


	//----- nvinfo : EIATTR_FRAME_SIZE
	.align		4
.L_1:
        /*000c*/ 	.byte	0x04, 0x11
        /*000e*/ 	.short	(.L_3 - .L_2)
	.align		4
.L_2:
        /*0010*/ 	.word	index@($__internal_0_$__cuda_sm20_div_u64)
        /*0014*/ 	.word	0x00000000


	//----- nvinfo : EIATTR_FRAME_SIZE
	.align		4
.L_3:
        /*0018*/ 	.byte	0x04, 0x11
        /*001a*/ 	.short	(.L_5 - .L_4)
	.align		4
.L_4:
        /*001c*/ 	.word	index@(_ZN18transformer_engine51_GLOBAL__N__921edd59_18_swap_first_dims_cu_042f731530swap_first_dims_untuned_kernelIhEEvPKT_PS2_mmm)
        /*0020*/ 	.word	0x00000000


	//----- nvinfo : EIATTR_MIN_STACK_SIZE
	.align		4
.L_5:
        /*0024*/ 	.byte	0x04, 0x12
        /*0026*/ 	.short	(.L_7 - .L_6)
	.align		4
.L_6:
        /*0028*/ 	.word	index@(_ZN18transformer_engine51_GLOBAL__N__921edd59_18_swap_first_dims_cu_042f731530swap_first_dims_untuned_kernelIhEEvPKT_PS2_mmm)
        /*002c*/ 	.word	0x00000000
.L_7:


//--------------------- .nv.compat                --------------------------
	.section	.nv.compat,"",@"SHT_CUDA_COMPAT_INFO"
	.align	4
        /*0000*/ 	.byte	0x02, 0x09, 0x01, 0x00, 0x02, 0x02, 0x01, 0x00, 0x02, 0x05, 0x05, 0x00, 0x03, 0x07, 0x01, 0x01
        /*0010*/ 	.byte	0x02, 0x03, 0x00, 0x00, 0x02, 0x06, 0x01, 0x00, 0x04, 0x0b, 0x08, 0x00, 0x00, 0x00, 0x00, 0x00
        /*0020*/ 	.byte	0x00, 0x00, 0x00, 0x00


//--------------------- .nv.info._ZN18transformer_engine51_GLOBAL__N__921edd59_18_swap_first_dims_cu_042f731530swap_first_dims_untuned_kernelIhEEvPKT_PS2_mmm --------------------------
	.section	.nv.info._ZN18transformer_engine51_GLOBAL__N__921edd59_18_swap_first_dims_cu_042f731530swap_first_dims_untuned_kernelIhEEvPKT_PS2_mmm,"",@"SHT_CUDA_INFO"
	.sectionflags	@""
	.align	4


	//----- nvinfo : EIATTR_CUDA_API_VERSION
	.align		4
        /*0000*/ 	.byte	0x04, 0x37
        /*0002*/ 	.short	(.L_9 - .L_8)
.L_8:
        /*0004*/ 	.word	0x00000082


	//----- nvinfo : EIATTR_KPARAM_INFO
	.align		4
.L_9:
        /*0008*/ 	.byte	0x04, 0x17
        /*000a*/ 	.short	(.L_11 - .L_10)
.L_10:
        /*000c*/ 	.word	0x00000000
        /*0010*/ 	.short	0x0004
        /*0012*/ 	.short	0x0020
        /*0014*/ 	.byte	0x00, 0xf0, 0x21, 0x00


	//----- nvinfo : EIATTR_KPARAM_INFO
	.align		4
.L_11:
        /*0018*/ 	.byte	0x04, 0x17
        /*001a*/ 	.short	(.L_13 - .L_12)
.L_12:
        /*001c*/ 	.word	0x00000000
        /*0020*/ 	.short	0x0003
        /*0022*/ 	.short	0x0018
        /*0024*/ 	.byte	0x00, 0xf0, 0x21, 0x00


	//----- nvinfo : EIATTR_KPARAM_INFO
	.align		4
.L_13:
        /*0028*/ 	.byte	0x04, 0x17
        /*002a*/ 	.short	(.L_15 - .L_14)
.L_14:
        /*002c*/ 	.word	0x00000000
        /*0030*/ 	.short	0x0002
        /*0032*/ 	.short	0x0010
        /*0034*/ 	.byte	0x00, 0xf0, 0x21, 0x00


	//----- nvinfo : EIATTR_KPARAM_INFO
	.align		4
.L_15:
        /*0038*/ 	.byte	0x04, 0x17
        /*003a*/ 	.short	(.L_17 - .L_16)
.L_16:
        /*003c*/ 	.word	0x00000000
        /*0040*/ 	.short	0x0001
        /*0042*/ 	.short	0x0008
        /*0044*/ 	.byte	0x00, 0xf0, 0x21, 0x00


	//----- nvinfo : EIATTR_KPARAM_INFO
	.align		4
.L_17:
        /*0048*/ 	.byte	0x04, 0x17
        /*004a*/ 	.short	(.L_19 - .L_18)
.L_18:
        /*004c*/ 	.word	0x00000000
        /*0050*/ 	.short	0x0000
        /*0052*/ 	.short	0x0000
        /*0054*/ 	.byte	0x00, 0xf0, 0x21, 0x00


	//----- nvinfo : EIATTR_SPARSE_MMA_MASK
	.align		4
.L_19:
        /*0058*/ 	.byte	0x03, 0x50
        /*005a*/ 	.short	0x0000


	//----- nvinfo : EIATTR_MAXREG_COUNT
	.align		4
        /*005c*/ 	.byte	0x03, 0x1b
        /*005e*/ 	.short	0x00ff


	//----- nvinfo : EIATTR_MERCURY_ISA_VERSION
	.align		4
        /*0060*/ 	.byte	0x03, 0x5f
        /*0062*/ 	.short	0x0101


	//----- nvinfo : EIATTR_EXIT_INSTR_OFFSETS
	.align		4
        /*0064*/ 	.byte	0x04, 0x1c
        /*0066*/ 	.short	(.L_21 - .L_20)


	//   ....[0]....
.L_20:
        /*0068*/ 	.word	0x000001c0


	//   ....[1]....
        /*006c*/ 	.word	0x00000880


	//----- nvinfo : EIATTR_MAX_THREADS
	.align		4
.L_21:
        /*0070*/ 	.byte	0x04, 0x05
        /*0072*/ 	.short	(.L_23 - .L_22)
.L_22:
        /*0074*/ 	.word	0x00000080
        /*0078*/ 	.word	0x00000001
        /*007c*/ 	.word	0x00000001


	//----- nvinfo : EIATTR_CRS_STACK_SIZE
	.align		4
.L_23:
        /*0080*/ 	.byte	0x04, 0x1e
        /*0082*/ 	.short	(.L_25 - .L_24)
.L_24:
        /*0084*/ 	.word	0x00000000


	//----- nvinfo : EIATTR_CBANK_PARAM_SIZE
	.align		4
.L_25:
        /*0088*/ 	.byte	0x03, 0x19
        /*008a*/ 	.short	0x0028


	//----- nvinfo : EIATTR_PARAM_CBANK
	.align		4
        /*008c*/ 	.byte	0x04, 0x0a
        /*008e*/ 	.short	(.L_27 - .L_26)
	.align		4
.L_26:
        /*0090*/ 	.word	index@(.nv.constant0._ZN18transformer_engine51_GLOBAL__N__921edd59_18_swap_first_dims_cu_042f731530swap_first_dims_untuned_kernelIhEEvPKT_PS2_mmm)
        /*0094*/ 	.short	0x0210
        /*0096*/ 	.short	0x0028


	//----- nvinfo : EIATTR_SW_WAR
	.align		4
.L_27:
        /*0098*/ 	.byte	0x04, 0x36
        /*009a*/ 	.short	(.L_29 - .L_28)
.L_28:
        /*009c*/ 	.word	0x00000008
.L_29:


//--------------------- .nv.callgraph             --------------------------
	.section	.nv.callgraph,"",@"SHT_CUDA_CALLGRAPH"
	.align	4
	.sectionentsize	8
	.align		4
        /*0000*/ 	.word	0x00000000
	.align		4
        /*0004*/ 	.word	0xffffffff
	.align		4
        /*0008*/ 	.word	0x00000000
	.align		4
        /*000c*/ 	.word	0xfffffffe
	.align		4
        /*0010*/ 	.word	0x00000000
	.align		4
        /*0014*/ 	.word	0xfffffffd
	.align		4
        /*0018*/ 	.word	0x00000000
	.align		4
        /*001c*/ 	.word	0xfffffffc


//--------------------- .text._ZN18transformer_engine51_GLOBAL__N__921edd59_18_swap_first_dims_cu_042f731530swap_first_dims_untuned_kernelIhEEvPKT_PS2_mmm --------------------------
	.section	.text._ZN18transformer_engine51_GLOBAL__N__921edd59_18_swap_first_dims_cu_042f731530swap_first_dims_untuned_kernelIhEEvPKT_PS2_mmm,"ax",@progbits
	.align	128
.text._ZN18transformer_engine51_GLOBAL__N__921edd59_18_swap_first_dims_cu_042f731530swap_first_dims_untuned_kernelIhEEvPKT_PS2_mmm:
        .type           _ZN18transformer_engine51_GLOBAL__N__921edd59_18_swap_first_dims_cu_042f731530swap_first_dims_untuned_kernelIhEEvPKT_PS2_mmm,@function
        .size           _ZN18transformer_engine51_GLOBAL__N__921edd59_18_swap_first_dims_cu_042f731530swap_first_dims_untuned_kernelIhEEvPKT_PS2_mmm,(.L_x_9 - _ZN18transformer_engine51_GLOBAL__N__921edd59_18_swap_first_dims_cu_042f731530swap_first_dims_untuned_kernelIhEEvPKT_PS2_mmm)
        .other          _ZN18transformer_engine51_GLOBAL__N__921edd59_18_swap_first_dims_cu_042f731530swap_first_dims_untuned_kernelIhEEvPKT_PS2_mmm,@"STO_CUDA_ENTRY STV_DEFAULT"
_ZN18transformer_engine51_GLOBAL__N__921edd59_18_swap_first_dims_cu_042f731530swap_first_dims_untuned_kernelIhEEvPKT_PS2_mmm:
[----:B------:R-:W-:Y:S01]  /*0000*/  LDC R1, c[0x0][0x28] ;  /* 0x00000a00ff017b82 */ /* 0x000fe20000000800 */
[----:B------:R-:W0:Y:S01]  /*0010*/  S2R R9, SR_CTAID.X ;  /* 0x0000000000097919 */ /* 0x000e220000002500 */
[----:B------:R-:W-:Y:S01]  /*0020*/  ULDC.64 UR8, c[0x0][0x228] ;  /* 0x00008a0000087ab9 */ /* 0x000fe20000000a00 */
[----:B------:R-:W-:Y:S01]  /*0030*/  ULDC.64 UR10, c[0x0][0x220] ;  /* 0x00008800000a7ab9 */ /* 0x000fe20000000a00 */
[----:B------:R-:W-:Y:S01]  /*0040*/  IMAD.MOV.U32 R3, RZ, RZ, RZ ;  /* 0x000000ffff037224 */ /* 0x000fe200078e00ff */
[----:B------:R-:W0:Y:S01]  /*0050*/  S2R R2, SR_TID.X ;  /* 0x0000000000027919 */ /* 0x000e220000002100 */
[----:B------:R-:W-:Y:S02]  /*0060*/  UIMAD UR6, UR9, UR10, URZ ;  /* 0x0000000a090672a4 */ /* 0x000fe4000f8e023f */
[----:B------:R-:W1:Y:S01]  /*0070*/  LDC R0, c[0x0][0xc] ;  /* 0x00000300ff007b82 */ /* 0x000e620000000800 */
[----:B------:R-:W-:Y:S02]  /*0080*/  UIMAD.WIDE.U32 UR4, UR8, UR10, URZ ;  /* 0x0000000a080472a5 */ /* 0x000fe4000f8e003f */
[----:B------:R-:W-:Y:S01]  /*0090*/  UIMAD UR6, UR8, UR11, UR6 ;  /* 0x0000000b080672a4 */ /* 0x000fe2000f8e0206 */
[----:B------:R-:W-:-:S02]  /*00a0*/  ULDC UR14, c[0x0][0x230] ;  /* 0x00008c00000e7ab9 */ /* 0x000fc40000000800 */
[----:B------:R-:W-:Y:S01]  /*00b0*/  ULDC.64 UR8, c[0x0][0x230] ;  /* 0x00008c0000087ab9 */ /* 0x000fe20000000a00 */
[----:B------:R-:W-:Y:S02]  /*00c0*/  UIADD3 UR5, UR5, UR6, URZ ;  /* 0x0000000605057290 */ /* 0x000fe4000fffe03f */
[----:B------:R-:W-:Y:S02]  /*00d0*/  UIMAD.WIDE.U32 UR6, UR4, UR8, URZ ;  /* 0x00000008040672a5 */ /* 0x000fe4000f8e003f */
[----:B------:R-:W-:Y:S01]  /*00e0*/  UIMAD UR5, UR5, UR8, URZ ;  /* 0x00000008050572a4 */ /* 0x000fe2000f8e023f */
[----:B------:R-:W-:Y:S01]  /*00f0*/  ULDC UR15, c[0x0][0x22c] ;  /* 0x00008b00000f7ab9 */ /* 0x000fe20000000800 */
[----:B------:R-:W-:Y:S02]  /*0100*/  ULDC UR18, c[0x0][0x228] ;  /* 0x00008a0000127ab9 */ /* 0x000fe40000000800 */
[----:B------:R-:W-:Y:S01]  /*0110*/  UIMAD UR4, UR4, UR9, UR5 ;  /* 0x00000009040472a4 */ /* 0x000fe2000f8e0205 */
[----:B------:R-:W-:-:S02]  /*0120*/  ULDC.64 UR22, c[0x0][0x230] ;  /* 0x00008c0000167ab9 */ /* 0x000fc40000000a00 */
[----:B------:R-:W-:Y:S01]  /*0130*/  ULDC UR5, c[0x0][0x234] ;  /* 0x00008d0000057ab9 */ /* 0x000fe20000000800 */
[----:B------:R-:W-:Y:S01]  /*0140*/  UIADD3 UR4, UR7, UR4, URZ ;  /* 0x0000000407047290 */ /* 0x000fe2000fffe03f */
[----:B------:R-:W-:Y:S01]  /*0150*/  ULDC.64 UR16, c[0x0][0x228] ;  /* 0x00008a0000107ab9 */ /* 0x000fe20000000a00 */
[----:B------:R-:W-:Y:S01]  /*0160*/  ULDC.64 UR20, c[0x0][0x220] ;  /* 0x0000880000147ab9 */ /* 0x000fe20000000a00 */
[----:B------:R-:W-:Y:S01]  /*0170*/  ULDC.64 UR8, c[0x0][0x210] ;  /* 0x0000840000087ab9 */ /* 0x000fe20000000a00 */
[----:B------:R-:W-:Y:S01]  /*0180*/  ULDC.64 UR10, c[0x0][0x218] ;  /* 0x00008600000a7ab9 */ /* 0x000fe20000000a00 */
[----:B0-----:R-:W-:-:S03]  /*0190*/  IMAD.WIDE.U32 R8, R9, 0x80, R2 ;  /* 0x0000008009087825 */ /* 0x001fc600078e0002 */
[----:B------:R-:W-:-:S04]  /*01a0*/  ISETP.GE.U32.AND P0, PT, R8, UR6, PT ;  /* 0x0000000608007c0c */ /* 0x000fc8000bf06070 */
[----:B------:R-:W-:-:S13]  /*01b0*/  ISETP.GE.U32.AND.EX P0, PT, R9, UR4, PT, P0 ;  /* 0x0000000409007c0c */ /* 0x000fda000bf06100 */
[----:B-1----:R-:W-:Y:S05]  /*01c0*/  @P0 EXIT ;  /* 0x000000000000094d */ /* 0x002fea0003800000 */
[----:B------:R-:W0:Y:S01]  /*01d0*/  LDC.64 R18, c[0x0][0x208] ;  /* 0x00008200ff127b82 */ /* 0x000e220000000a00 */
[----:B------:R-:W-:Y:S01]  /*01e0*/  BSSY B0, `(.L_x_0) ;  /* 0x0000069000007945 */ /* 0x000fe20003800000 */
.L_x_7:
[----:B------:R-:W-:Y:S01]  /*01f0*/  LOP3.LUT R2, R9, UR5, RZ, 0xfc, !PT ;  /* 0x0000000509027c12 */ /* 0x000fe2000f8efcff */
[----:B------:R-:W-:Y:S03]  /*0200*/  BSSY B1, `(.L_x_1) ;  /* 0x000002a000017945 */ /* 0x000fe60003800000 */
[----:B------:R-:W-:-:S13]  /*0210*/  ISETP.NE.U32.AND P0, PT, R2, RZ, PT ;  /* 0x000000ff0200720c */ /* 0x000fda0003f05070 */
[----:B-1----:R-:W-:Y:S05]  /*0220*/  @!P0 BRA `(.L_x_2) ;  /* 0x0000000000408947 */ /* 0x002fea0003800000 */
[----:B------:R-:W-:Y:S01]  /*0230*/  ULDC.64 UR12, c[0x0][0x230] ;  /* 0x00008c00000c7ab9 */ /* 0x000fe20000000a00 */
[----:B------:R-:W-:Y:S01]  /*0240*/  IMAD.MOV.U32 R14, RZ, RZ, R8 ;  /* 0x000000ffff0e7224 */ /* 0x000fe200078e0008 */
[----:B------:R-:W-:Y:S01]  /*0250*/  MOV R15, UR12 ;  /* 0x0000000c000f7c02 */ /* 0x000fe20008000f00 */
[----:B------:R-:W-:Y:S01]  /*0260*/  IMAD.U32 R11, RZ, RZ, UR13 ;  /* 0x0000000dff0b7e24 */ /* 0x000fe2000f8e00ff */
[----:B------:R-:W-:Y:S02]  /*0270*/  MOV R16, R9 ;  /* 0x0000000900107202 */ /* 0x000fe40000000f00 */
[----:B------:R-:W-:-:S07]  /*0280*/  MOV R10, 0x2a0 ;  /* 0x000002a0000a7802 */ /* 0x000fce0000000f00 */
[----:B0-----:R-:W-:Y:S05]  /*0290*/  CALL.REL.NOINC `($__internal_0_$__cuda_sm20_div_u64) ;  /* 0x00000004007c7944 */ /* 0x001fea0003c00000 */
[----:B------:R-:W-:-:S05]  /*02a0*/  IADD3 R5, P0, RZ, -R2, RZ ;  /* 0x80000002ff057210 */ /* 0x000fca0007f1e0ff */
[----:B------:R-:W-:Y:S02]  /*02b0*/  IMAD.X R4, RZ, RZ, ~R3, P0 ;  /* 0x000000ffff047224 */ /* 0x000fe400000e0e03 */
[----:B------:R-:W-:-:S04]  /*02c0*/  IMAD.WIDE.U32 R12, R5, UR22, R8 ;  /* 0x00000016050c7c25 */ /* 0x000fc8000f8e0008 */
[----:B------:R-:W-:-:S04]  /*02d0*/  IMAD R4, R4, UR22, RZ ;  /* 0x0000001604047c24 */ /* 0x000fc8000f8e02ff */
[----:B------:R-:W-:Y:S02]  /*02e0*/  IMAD R5, R5, UR23, R4 ;  /* 0x0000001705057c24 */ /* 0x000fe4000f8e0204 */
[----:B------:R-:W-:-:S03]  /*02f0*/  IMAD.MOV.U32 R4, RZ, RZ, R2 ;  /* 0x000000ffff047224 */ /* 0x000fc600078e0002 */
[----:B------:R-:W-:Y:S02]  /*0300*/  IADD3 R13, R13, R5, RZ ;  /* 0x000000050d0d7210 */ /* 0x000fe40007ffe0ff */
[----:B------:R-:W-:Y:S01]  /*0310*/  MOV R5, R3 ;  /* 0x0000000300057202 */ /* 0x000fe20000000f00 */
[----:B------:R-:W-:Y:S06]  /*0320*/  BRA `(.L_x_3) ;  /* 0x00000000005c7947 */ /* 0x000fec0003800000 */
.L_x_2:
[----:B------:R-:W1:Y:S01]  /*0330*/  I2F.U32.RP R4, UR14 ;  /* 0x0000000e00047d06 */ /* 0x000e620008209000 */
[----:B------:R-:W-:Y:S01]  /*0340*/  ISETP.NE.U32.AND P2, PT, RZ, UR14, PT ;  /* 0x0000000eff007c0c */ /* 0x000fe2000bf45070 */
[----:B------:R-:W-:-:S06]  /*0350*/  IMAD.MOV.U32 R13, RZ, RZ, RZ ;  /* 0x000000ffff0d7224 */ /* 0x000fcc00078e00ff */
[----:B-1----:R-:W1:Y:S02]  /*0360*/  MUFU.RCP R4, R4 ;  /* 0x0000000400047308 */ /* 0x002e640000001000 */
[----:B-1----:R-:W-:-:S06]  /*0370*/  VIADD R2, R4, 0xffffffe ;  /* 0x0ffffffe04027836 */ /* 0x002fcc0000000000 */
[----:B------:R1:W2:Y:S02]  /*0380*/  F2I.FTZ.U32.TRUNC.NTZ R3, R2 ;  /* 0x0000000200037305 */ /* 0x0002a4000021f000 */
[----:B-1----:R-:W-:Y:S01]  /*0390*/  IMAD.MOV.U32 R2, RZ, RZ, RZ ;  /* 0x000000ffff027224 */ /* 0x002fe200078e00ff */
[----:B--2---:R-:W-:-:S05]  /*03a0*/  IADD3 R5, RZ, -R3, RZ ;  /* 0x80000003ff057210 */ /* 0x004fca0007ffe0ff */
[----:B------:R-:W-:-:S04]  /*03b0*/  IMAD R5, R5, UR14, RZ ;  /* 0x0000000e05057c24 */ /* 0x000fc8000f8e02ff */
[----:B------:R-:W-:-:S06]  /*03c0*/  IMAD.HI.U32 R3, R3, R5, R2 ;  /* 0x0000000503037227 */ /* 0x000fcc00078e0002 */
[----:B------:R-:W-:-:S05]  /*03d0*/  IMAD.HI.U32 R3, R3, R8, RZ ;  /* 0x0000000803037227 */ /* 0x000fca00078e00ff */
[----:B------:R-:W-:-:S05]  /*03e0*/  IADD3 R5, -R3, RZ, RZ ;  /* 0x000000ff03057210 */ /* 0x000fca0007ffe1ff */
[----:B------:R-:W-:-:S05]  /*03f0*/  IMAD R5, R5, UR14, R8 ;  /* 0x0000000e05057c24 */ /* 0x000fca000f8e0208 */
[----:B------:R-:W-:-:S13]  /*0400*/  ISETP.GE.U32.AND P0, PT, R5, UR14, PT ;  /* 0x0000000e05007c0c */ /* 0x000fda000bf06070 */
[----:B------:R-:W-:Y:S01]  /*0410*/  @P0 VIADD R5, R5, -UR14 ;  /* 0x8000000e05050c36 */ /* 0x000fe20008000000 */
[----:B------:R-:W-:-:S04]  /*0420*/  @P0 IADD3 R3, R3, 0x1, RZ ;  /* 0x0000000103030810 */ /* 0x000fc80007ffe0ff */
[----:B------:R-:W-:-:S13]  /*0430*/  ISETP.GE.U32.AND P1, PT, R5, UR14, PT ;  /* 0x0000000e05007c0c */ /* 0x000fda000bf26070 */
[----:B------:R-:W-:Y:S01]  /*0440*/  @P1 VIADD R3, R3, 0x1 ;  /* 0x0000000103031836 */ /* 0x000fe20000000000 */
[----:B------:R-:W-:-:S04]  /*0450*/  @!P2 LOP3.LUT R3, RZ, UR14, RZ, 0x33, !PT ;  /* 0x0000000eff03ac12 */ /* 0x000fc8000f8e33ff */
[----:B------:R-:W-:Y:S02]  /*0460*/  IADD3 R5, -R3, RZ, RZ ;  /* 0x000000ff03057210 */ /* 0x000fe40007ffe1ff */
[----:B------:R-:W-:-:S03]  /*0470*/  MOV R4, R3 ;  /* 0x0000000300047202 */ /* 0x000fc60000000f00 */
[----:B------:R-:W-:Y:S02]  /*0480*/  IMAD R12, R5, UR14, R8 ;  /* 0x0000000e050c7c24 */ /* 0x000fe4000f8e0208 */
[----:B------:R-:W-:-:S07]  /*0490*/  IMAD.MOV.U32 R5, RZ, RZ, RZ ;  /* 0x000000ffff057224 */ /* 0x000fce00078e00ff */
.L_x_3:
[----:B------:R-:W-:Y:S05]  /*04a0*/  BSYNC B1 ;  /* 0x0000000000017941 */ /* 0x000fea0003800000 */
.L_x_1:
[----:B------:R-:W-:Y:S01]  /*04b0*/  LOP3.LUT R2, R5, UR15, RZ, 0xfc, !PT ;  /* 0x0000000f05027c12 */ /* 0x000fe2000f8efcff */
[----:B------:R-:W-:Y:S03]  /*04c0*/  BSSY B1, `(.L_x_4) ;  /* 0x0000027000017945 */ /* 0x000fe60003800000 */
[----:B------:R-:W-:-:S13]  /*04d0*/  ISETP.NE.U32.AND P0, PT, R2, RZ, PT ;  /* 0x000000ff0200720c */ /* 0x000fda0003f05070 */
[----:B------:R-:W-:Y:S05]  /*04e0*/  @!P0 BRA `(.L_x_5) ;  /* 0x0000000000388947 */ /* 0x000fea0003800000 */
[----:B------:R-:W-:Y:S01]  /*04f0*/  ULDC.64 UR12, c[0x0][0x228] ;  /* 0x00008a00000c7ab9 */ /* 0x000fe20000000a00 */
[----:B------:R-:W-:Y:S01]  /*0500*/  MOV R14, R4 ;  /* 0x00000004000e7202 */ /* 0x000fe20000000f00 */
[----:B------:R-:W-:Y:S01]  /*0510*/  IMAD.U32 R15, RZ, RZ, UR12 ;  /* 0x0000000cff0f7e24 */ /* 0x000fe2000f8e00ff */
[----:B------:R-:W-:Y:S01]  /*0520*/  MOV R11, UR13 ;  /* 0x0000000d000b7c02 */ /* 0x000fe20008000f00 */
[----:B------:R-:W-:Y:S01]  /*0530*/  IMAD.MOV.U32 R16, RZ, RZ, R5 ;  /* 0x000000ffff107224 */ /* 0x000fe200078e0005 */
[----:B------:R-:W-:-:S07]  /*0540*/  MOV R10, 0x560 ;  /* 0x00000560000a7802 */ /* 0x000fce0000000f00 */
[----:B0-----:R-:W-:Y:S05]  /*0550*/  CALL.REL.NOINC `($__internal_0_$__cuda_sm20_div_u64) ;  /* 0x0000000000cc7944 */ /* 0x001fea0003c00000 */
[----:B------:R-:W-:-:S04]  /*0560*/  IADD3 R7, P0, RZ, -R2, RZ ;  /* 0x80000002ff077210 */ /* 0x000fc80007f1e0ff */
[----:B------:R-:W-:Y:S01]  /*0570*/  IADD3.X R6, RZ, ~R3, RZ, P0, !PT ;  /* 0x80000003ff067210 */ /* 0x000fe200007fe4ff */
[----:B------:R-:W-:-:S04]  /*0580*/  IMAD.WIDE.U32 R4, R7, UR16, R4 ;  /* 0x0000001007047c25 */ /* 0x000fc8000f8e0004 */
[----:B------:R-:W-:-:S04]  /*0590*/  IMAD R6, R6, UR16, RZ ;  /* 0x0000001006067c24 */ /* 0x000fc8000f8e02ff */
[----:B------:R-:W-:-:S04]  /*05a0*/  IMAD R7, R7, UR17, R6 ;  /* 0x0000001107077c24 */ /* 0x000fc8000f8e0206 */
[----:B------:R-:W-:Y:S01]  /*05b0*/  IMAD.IADD R5, R5, 0x1, R7 ;  /* 0x0000000105057824 */ /* 0x000fe200078e0207 */
[----:B------:R-:W-:Y:S06]  /*05c0*/  BRA `(.L_x_6) ;  /* 0x0000000000587947 */ /* 0x000fec0003800000 */
.L_x_5:
[----:B------:R-:W1:Y:S01]  /*05d0*/  I2F.U32.RP R5, UR18 ;  /* 0x0000001200057d06 */ /* 0x000e620008209000 */
[----:B------:R-:W-:-:S07]  /*05e0*/  ISETP.NE.U32.AND P2, PT, RZ, UR18, PT ;  /* 0x00000012ff007c0c */ /* 0x000fce000bf45070 */
[----:B-1----:R-:W1:Y:S02]  /*05f0*/  MUFU.RCP R5, R5 ;  /* 0x0000000500057308 */ /* 0x002e640000001000 */
[----:B-1----:R-:W-:Y:S02]  /*0600*/  IADD3 R2, R5, 0xffffffe, RZ ;  /* 0x0ffffffe05027810 */ /* 0x002fe40007ffe0ff */
[----:B------:R-:W-:-:S04]  /*0610*/  MOV R5, RZ ;  /* 0x000000ff00057202 */ /* 0x000fc80000000f00 */
[----:B------:R1:W2:Y:S02]  /*0620*/  F2I.FTZ.U32.TRUNC.NTZ R3, R2 ;  /* 0x0000000200037305 */ /* 0x0002a4000021f000 */
[----:B-1----:R-:W-:Y:S01]  /*0630*/  HFMA2.MMA R2, -RZ, RZ, 0, 0 ;  /* 0x00000000ff027435 */ /* 0x002fe200000001ff */
[----:B--2---:R-:W-:-:S04]  /*0640*/  IMAD.MOV R7, RZ, RZ, -R3 ;  /* 0x000000ffff077224 */ /* 0x004fc800078e0a03 */
[----:B------:R-:W-:-:S05]  /*0650*/  IMAD R7, R7, UR18, RZ ;  /* 0x0000001207077c24 */ /* 0x000fca000f8e02ff */
[----:B------:R-:W-:-:S06]  /*0660*/  IMAD.HI.U32 R3, R3, R7, R2 ;  /* 0x0000000703037227 */ /* 0x000fcc00078e0002 */
[----:B------:R-:W-:-:S04]  /*0670*/  IMAD.HI.U32 R2, R3, R4, RZ ;  /* 0x0000000403027227 */ /* 0x000fc800078e00ff */
[----:B------:R-:W-:-:S04]  /*0680*/  IMAD.MOV R3, RZ, RZ, -R2 ;  /* 0x000000ffff037224 */ /* 0x000fc800078e0a02 */
[----:B------:R-:W-:-:S05]  /*0690*/  IMAD R3, R3, UR18, R4 ;  /* 0x0000001203037c24 */ /* 0x000fca000f8e0204 */
[----:B------:R-:W-:-:S13]  /*06a0*/  ISETP.GE.U32.AND P0, PT, R3, UR18, PT ;  /* 0x0000001203007c0c */ /* 0x000fda000bf06070 */
[----:B------:R-:W-:Y:S01]  /*06b0*/  @P0 IADD3 R3, R3, -UR18, RZ ;  /* 0x8000001203030c10 */ /* 0x000fe2000fffe0ff */
[----:B------:R-:W-:-:S03]  /*06c0*/  @P0 VIADD R2, R2, 0x1 ;  /* 0x0000000102020836 */ /* 0x000fc60000000000 */
[----:B------:R-:W-:-:S13]  /*06d0*/  ISETP.GE.U32.AND P1, PT, R3, UR18, PT ;  /* 0x0000001203007c0c */ /* 0x000fda000bf26070 */
[----:B------:R-:W-:Y:S02]  /*06e0*/  @P1 IADD3 R2, R2, 0x1, RZ ;  /* 0x0000000102021810 */ /* 0x000fe40007ffe0ff */
[----:B------:R-:W-:-:S05]  /*06f0*/  @!P2 LOP3.LUT R2, RZ, UR18, RZ, 0x33, !PT ;  /* 0x00000012ff02ac12 */ /* 0x000fca000f8e33ff */
[----:B------:R-:W-:-:S04]  /*0700*/  IMAD.MOV R3, RZ, RZ, -R2 ;  /* 0x000000ffff037224 */ /* 0x000fc800078e0a02 */
[----:B------:R-:W-:Y:S02]  /*0710*/  IMAD R4, R3, UR18, R4 ;  /* 0x0000001203047c24 */ /* 0x000fe4000f8e0204 */
[----:B------:R-:W-:-:S07]  /*0720*/  IMAD.MOV.U32 R3, RZ, RZ, RZ ;  /* 0x000000ffff037224 */ /* 0x000fce00078e00ff */
.L_x_6:
[----:B------:R-:W-:Y:S05]  /*0730*/  BSYNC B1 ;  /* 0x0000000000017941 */ /* 0x000fea0003800000 */
.L_x_4:
[----:B------:R-:W-:Y:S01]  /*0740*/  IMAD R5, R5, UR20, RZ ;  /* 0x0000001405057c24 */ /* 0x000fe2000f8e02ff */
[----:B0-----:R-:W-:Y:S01]  /*0750*/  R2UR UR12, R18 ;  /* 0x00000000120c72ca */ /* 0x001fe200000e0000 */
[----:B------:R-:W-:Y:S01]  /*0760*/  IMAD.WIDE.U32 R2, R4, UR20, R2 ;  /* 0x0000001404027c25 */ /* 0x000fe2000f8e0002 */
[----:B------:R-:W-:-:S03]  /*0770*/  R2UR UR13, R19 ;  /* 0x00000000130d72ca */ /* 0x000fc600000e0000 */
[----:B------:R-:W-:-:S05]  /*0780*/  IMAD R5, R4, UR21, R5 ;  /* 0x0000001504057c24 */ /* 0x000fca000f8e0205 */
[----:B------:R-:W-:Y:S01]  /*0790*/  IADD3 R3, R3, R5, RZ ;  /* 0x0000000503037210 */ /* 0x000fe20007ffe0ff */
[----:B------:R-:W-:-:S04]  /*07a0*/  IMAD.WIDE.U32 R4, R2, UR22, R12 ;  /* 0x0000001602047c25 */ /* 0x000fc8000f8e000c */
[----:B------:R-:W-:-:S04]  /*07b0*/  IMAD R3, R3, UR22, RZ ;  /* 0x0000001603037c24 */ /* 0x000fc8000f8e02ff */
[----:B------:R-:W-:Y:S01]  /*07c0*/  IMAD R3, R2, UR23, R3 ;  /* 0x0000001702037c24 */ /* 0x000fe2000f8e0203 */
[----:B------:R-:W-:-:S04]  /*07d0*/  IADD3 R2, P0, R4, UR8, RZ ;  /* 0x0000000804027c10 */ /* 0x000fc8000ff1e0ff */
[----:B------:R-:W-:-:S06]  /*07e0*/  IADD3.X R3, R5, UR9, R3, P0, !PT ;  /* 0x0000000905037c10 */ /* 0x000fcc00087fe403 */
[----:B------:R-:W2:Y:S01]  /*07f0*/  LDG.E.U8.CONSTANT R3, desc[UR12][R2.64] ;  /* 0x0000000c02037981 */ /* 0x000ea2000c1e9100 */
[----:B------:R-:W-:-:S04]  /*0800*/  IADD3 R4, P0, R8, UR10, RZ ;  /* 0x0000000a08047c10 */ /* 0x000fc8000ff1e0ff */
[----:B------:R-:W-:Y:S01]  /*0810*/  IADD3.X R5, R9, UR11, RZ, P0, !PT ;  /* 0x0000000b09057c10 */ /* 0x000fe200087fe4ff */
[----:B------:R-:W-:-:S03]  /*0820*/  IMAD.WIDE.U32 R8, R0, 0x80, R8 ;  /* 0x0000008000087825 */ /* 0x000fc600078e0008 */
[----:B------:R-:W-:-:S04]  /*0830*/  ISETP.GE.U32.AND P0, PT, R8, UR6, PT ;  /* 0x0000000608007c0c */ /* 0x000fc8000bf06070 */
[----:B------:R-:W-:Y:S01]  /*0840*/  ISETP.GE.U32.AND.EX P0, PT, R9, UR4, PT, P0 ;  /* 0x0000000409007c0c */ /* 0x000fe2000bf06100 */
[----:B--2---:R1:W-:-:S12]  /*0850*/  STG.E.U8 desc[UR12][R4.64], R3 ;  /* 0x0000000304007986 */ /* 0x0043d8000c10110c */
[----:B------:R-:W-:Y:S05]  /*0860*/  @!P0 BRA `(.L_x_7) ;  /* 0xfffffff800608947 */ /* 0x000fea000383ffff */
[----:B------:R-:W-:Y:S05]  /*0870*/  BSYNC B0 ;  /* 0x0000000000007941 */ /* 0x000fea0003800000 */
.L_x_0:
[----:B------:R-:W-:Y:S05]  /*0880*/  EXIT ;  /* 0x000000000000794d */ /* 0x000fea0003800000 */
        .weak           $__internal_0_$__cuda_sm20_div_u64
        .type           $__internal_0_$__cuda_sm20_div_u64,@function
        .size           $__internal_0_$__cuda_sm20_div_u64,(.L_x_9 - $__internal_0_$__cuda_sm20_div_u64)
$__internal_0_$__cuda_sm20_div_u64:
[----:B------:R-:W-:Y:S01]  /*0890*/  IMAD.MOV.U32 R20, RZ, RZ, R15 ;  /* 0x000000ffff147224 */ /* 0x000fe200078e000f */
[----:B------:R-:W-:-:S04]  /*08a0*/  MOV R21, R11 ;  /* 0x0000000b00157202 */ /* 0x000fc80000000f00 */
[----:B------:R-:W0:Y:S08]  /*08b0*/  I2F.U64.RP R17, R20 ;  /* 0x0000001400117312 */ /* 0x000e300000309000 */
[----:B0-----:R-:W0:Y:S02]  /*08c0*/  MUFU.RCP R17, R17 ;  /* 0x0000001100117308 */ /* 0x001e240000001000 */
[----:B0-----:R-:W-:-:S06]  /*08d0*/  VIADD R2, R17, 0x1ffffffe ;  /* 0x1ffffffe11027836 */ /* 0x001fcc0000000000 */
[----:B------:R-:W0:Y:S02]  /*08e0*/  F2I.U64.TRUNC R2, R2 ;  /* 0x0000000200027311 */ /* 0x000e24000020d800 */
[----:B0-----:R-:W-:-:S04]  /*08f0*/  IMAD.WIDE.U32 R6, R2, R15, RZ ;  /* 0x0000000f02067225 */ /* 0x001fc800078e00ff */
[----:B------:R-:W-:Y:S01]  /*0900*/  IMAD R7, R2, R11, R7 ;  /* 0x0000000b02077224 */ /* 0x000fe200078e0207 */
[----:B------:R-:W-:-:S03]  /*0910*/  IADD3 R23, P0, RZ, -R6, RZ ;  /* 0x80000006ff177210 */ /* 0x000fc60007f1e0ff */
[----:B------:R-:W-:Y:S02]  /*0920*/  IMAD R7, R3, R15, R7 ;  /* 0x0000000f03077224 */ /* 0x000fe400078e0207 */
[----:B------:R-:W-:-:S03]  /*0930*/  IMAD.HI.U32 R6, R2, R23, RZ ;  /* 0x0000001702067227 */ /* 0x000fc600078e00ff */
[----:B------:R-:W-:Y:S01]  /*0940*/  IADD3.X R25, RZ, ~R7, RZ, P0, !PT ;  /* 0x80000007ff197210 */ /* 0x000fe200007fe4ff */
[----:B------:R-:W-:-:S04]  /*0950*/  IMAD.MOV.U32 R7, RZ, RZ, R2 ;  /* 0x000000ffff077224 */ /* 0x000fc800078e0002 */
[----:B------:R-:W-:-:S04]  /*0960*/  IMAD.WIDE.U32 R6, P0, R2, R25, R6 ;  /* 0x0000001902067225 */ /* 0x000fc80007800006 */
[C---:B------:R-:W-:Y:S02]  /*0970*/  IMAD R17, R3.reuse, R25, RZ ;  /* 0x0000001903117224 */ /* 0x040fe400078e02ff */
[----:B------:R-:W-:-:S04]  /*0980*/  IMAD.HI.U32 R6, P1, R3, R23, R6 ;  /* 0x0000001703067227 */ /* 0x000fc80007820006 */
[----:B------:R-:W-:Y:S01]  /*0990*/  IMAD.HI.U32 R25, R3, R25, RZ ;  /* 0x0000001903197227 */ /* 0x000fe200078e00ff */
[----:B------:R-:W-:-:S04]  /*09a0*/  IADD3 R7, P2, R17, R6, RZ ;  /* 0x0000000611077210 */ /* 0x000fc80007f5e0ff */
[----:B------:R-:W-:Y:S01]  /*09b0*/  IADD3.X R6, R25, R3, RZ, P0, !PT ;  /* 0x0000000319067210 */ /* 0x000fe200007fe4ff */
[----:B------:R-:W-:-:S03]  /*09c0*/  IMAD.WIDE.U32 R2, R7, R15, RZ ;  /* 0x0000000f07027225 */ /* 0x000fc600078e00ff */
[----:B------:R-:W-:Y:S01]  /*09d0*/  IADD3.X R17, RZ, RZ, R6, P2, P1 ;  /* 0x000000ffff117210 */ /* 0x000fe200017e2406 */
[----:B------:R-:W-:Y:S01]  /*09e0*/  IMAD R6, R7, R11, R3 ;  /* 0x0000000b07067224 */ /* 0x000fe200078e0203 */
[----:B------:R-:W-:-:S03]  /*09f0*/  IADD3 R3, P0, RZ, -R2, RZ ;  /* 0x80000002ff037210 */ /* 0x000fc60007f1e0ff */
[----:B------:R-:W-:Y:S02]  /*0a00*/  IMAD R2, R17, R15, R6 ;  /* 0x0000000f11027224 */ /* 0x000fe400078e0206 */
[----:B------:R-:W-:-:S04]  /*0a10*/  IMAD.HI.U32 R6, R7, R3, RZ ;  /* 0x0000000307067227 */ /* 0x000fc800078e00ff */
[----:B------:R-:W-:-:S04]  /*0a20*/  IMAD.X R2, RZ, RZ, ~R2, P0 ;  /* 0x000000ffff027224 */ /* 0x000fc800000e0e02 */
[----:B------:R-:W-:-:S04]  /*0a30*/  IMAD.WIDE.U32 R6, P0, R7, R2, R6 ;  /* 0x0000000207067225 */ /* 0x000fc80007800006 */
[C---:B------:R-:W-:Y:S02]  /*0a40*/  IMAD R20, R17.reuse, R2, RZ ;  /* 0x0000000211147224 */ /* 0x040fe400078e02ff */
[----:B------:R-:W-:-:S04]  /*0a50*/  IMAD.HI.U32 R7, P1, R17, R3, R6 ;  /* 0x0000000311077227 */ /* 0x000fc80007820006 */
[----:B------:R-:W-:Y:S01]  /*0a60*/  IMAD.HI.U32 R2, R17, R2, RZ ;  /* 0x0000000211027227 */ /* 0x000fe200078e00ff */
[----:B------:R-:W-:-:S03]  /*0a70*/  IADD3 R7, P2, R20, R7, RZ ;  /* 0x0000000714077210 */ /* 0x000fc60007f5e0ff */
[----:B------:R-:W-:Y:S01]  /*0a80*/  IMAD.MOV.U32 R3, RZ, RZ, RZ ;  /* 0x000000ffff037224 */ /* 0x000fe200078e00ff */
[----:B------:R-:W-:Y:S01]  /*0a90*/  IADD3.X R17, R2, R17, RZ, P0, !PT ;  /* 0x0000001102117210 */ /* 0x000fe200007fe4ff */
[----:B------:R-:W-:-:S03]  /*0aa0*/  IMAD.HI.U32 R2, R7, R14, RZ ;  /* 0x0000000e07027227 */ /* 0x000fc600078e00ff */
[----:B------:R-:W-:Y:S01]  /*0ab0*/  IADD3.X R17, RZ, RZ, R17, P2, P1 ;  /* 0x000000ffff117210 */ /* 0x000fe200017e2411 */
[----:B------:R-:W-:-:S04]  /*0ac0*/  IMAD.WIDE.U32 R2, R7, R16, R2 ;  /* 0x0000001007027225 */ /* 0x000fc800078e0002 */
[C---:B------:R-:W-:Y:S02]  /*0ad0*/  IMAD R7, R17.reuse, R16, RZ ;  /* 0x0000001011077224 */ /* 0x040fe400078e02ff */
[----:B------:R-:W-:-:S04]  /*0ae0*/  IMAD.HI.U32 R2, P0, R17, R14, R2 ;  /* 0x0000000e11027227 */ /* 0x000fc80007800002 */
[----:B------:R-:W-:Y:S01]  /*0af0*/  IMAD.HI.U32 R6, R17, R16, RZ ;  /* 0x0000001011067227 */ /* 0x000fe200078e00ff */
[----:B------:R-:W-:-:S04]  /*0b00*/  IADD3 R20, P1, R7, R2, RZ ;  /* 0x0000000207147210 */ /* 0x000fc80007f3e0ff */
[----:B------:R-:W-:Y:S01]  /*0b10*/  IADD3.X R6, R6, RZ, RZ, P0, !PT ;  /* 0x000000ff06067210 */ /* 0x000fe200007fe4ff */
[----:B------:R-:W-:-:S04]  /*0b20*/  IMAD.WIDE.U32 R2, R20, R15, RZ ;  /* 0x0000000f14027225 */ /* 0x000fc800078e00ff */
[----:B------:R-:W-:Y:S01]  /*0b30*/  IMAD.X R6, RZ, RZ, R6, P1 ;  /* 0x000000ffff067224 */ /* 0x000fe200008e0606 */
[----:B------:R-:W-:Y:S01]  /*0b40*/  IADD3 R22, P1, -R2, R14, RZ ;  /* 0x0000000e02167210 */ /* 0x000fe20007f3e1ff */
[----:B------:R-:W-:-:S03]  /*0b50*/  IMAD R3, R20, R11, R3 ;  /* 0x0000000b14037224 */ /* 0x000fc600078e0203 */
[-C--:B------:R-:W-:Y:S01]  /*0b60*/  ISETP.GE.U32.AND P0, PT, R22, R15.reuse, PT ;  /* 0x0000000f1600720c */ /* 0x080fe20003f06070 */
[----:B------:R-:W-:Y:S01]  /*0b70*/  IMAD R3, R6, R15, R3 ;  /* 0x0000000f06037224 */ /* 0x000fe200078e0203 */
[----:B------:R-:W-:-:S04]  /*0b80*/  IADD3 R2, P2, -R15, R22, RZ ;  /* 0x000000160f027210 */ /* 0x000fc80007f5e1ff */
[----:B------:R-:W-:Y:S02]  /*0b90*/  IADD3.X R16, ~R3, R16, RZ, P1, !PT ;  /* 0x0000001003107210 */ /* 0x000fe40000ffe5ff */
[----:B------:R-:W-:Y:S02]  /*0ba0*/  IADD3 R7, P1, R20, 0x1, RZ ;  /* 0x0000000114077810 */ /* 0x000fe40007f3e0ff */
[C---:B------:R-:W-:Y:S01]  /*0bb0*/  ISETP.GE.U32.AND.EX P0, PT, R16.reuse, R11, PT, P0 ;  /* 0x0000000b1000720c */ /* 0x040fe20003f06100 */
[----:B------:R-:W-:Y:S01]  /*0bc0*/  IMAD.X R14, R16, 0x1, ~R11, P2 ;  /* 0x00000001100e7824 */ /* 0x000fe200010e0e0b */
[----:B------:R-:W-:Y:S02]  /*0bd0*/  IADD3.X R3, RZ, R6, RZ, P1, !PT ;  /* 0x00000006ff037210 */ /* 0x000fe40000ffe4ff */
[----:B------:R-:W-:Y:S02]  /*0be0*/  SEL R2, R2, R22, P0 ;  /* 0x0000001602027207 */ /* 0x000fe40000000000 */
[----:B------:R-:W-:-:S02]  /*0bf0*/  SEL R7, R7, R20, P0 ;  /* 0x0000001407077207 */ /* 0x000fc40000000000 */
[----:B------:R-:W-:Y:S02]  /*0c00*/  SEL R14, R14, R16, P0 ;  /* 0x000000100e0e7207 */ /* 0x000fe40000000000 */
[----:B------:R-:W-:Y:S02]  /*0c10*/  SEL R6, R3, R6, P0 ;  /* 0x0000000603067207 */ /* 0x000fe40000000000 */
[----:B------:R-:W-:Y:S02]  /*0c20*/  ISETP.GE.U32.AND P0, PT, R2, R15, PT ;  /* 0x0000000f0200720c */ /* 0x000fe40003f06070 */
[----:B------:R-:W-:Y:S02]  /*0c30*/  IADD3 R2, P2, R7, 0x1, RZ ;  /* 0x0000000107027810 */ /* 0x000fe40007f5e0ff */
[----:B------:R-:W-:Y:S02]  /*0c40*/  ISETP.NE.U32.AND P1, PT, R15, RZ, PT ;  /* 0x000000ff0f00720c */ /* 0x000fe40003f25070 */
[----:B------:R-:W-:Y:S01]  /*0c50*/  ISETP.GE.U32.AND.EX P0, PT, R14, R11, PT, P0 ;  /* 0x0000000b0e00720c */ /* 0x000fe20003f06100 */
[----:B------:R-:W-:Y:S01]  /*0c60*/  IMAD.X R3, RZ, RZ, R6, P2 ;  /* 0x000000ffff037224 */ /* 0x000fe200010e0606 */
[----:B------:R-:W-:Y:S01]  /*0c70*/  ISETP.NE.AND.EX P1, PT, R11, RZ, PT, P1 ;  /* 0x000000ff0b00720c */ /* 0x000fe20003f25310 */
[----:B------:R-:W-:Y:S01]  /*0c80*/  HFMA2.MMA R11, -RZ, RZ, 0, 0 ;  /* 0x00000000ff0b7435 */ /* 0x000fe200000001ff */
[----:B------:R-:W-:-:S02]  /*0c90*/  SEL R2, R2, R7, P0 ;  /* 0x0000000702027207 */ /* 0x000fc40000000000 */
[----:B------:R-:W-:Y:S02]  /*0ca0*/  SEL R3, R3, R6, P0 ;  /* 0x0000000603037207 */ /* 0x000fe40000000000 */
[----:B------:R-:W-:Y:S02]  /*0cb0*/  SEL R2, R2, 0xffffffff, P1 ;  /* 0xffffffff02027807 */ /* 0x000fe40000800000 */
[----:B------:R-:W-:Y:S01]  /*0cc0*/  SEL R3, R3, 0xffffffff, P1 ;  /* 0xffffffff03037807 */ /* 0x000fe20000800000 */
[----:B------:R-:W-:Y:S06]  /*0cd0*/  RET.REL.NODEC R10 `(_ZN18transformer_engine51_GLOBAL__N__921edd59_18_swap_first_dims_cu_042f731530swap_first_dims_untuned_kernelIhEEvPKT_PS2_mmm) ;  /* 0xfffffff00ac87950 */ /* 0x000fec0003c3ffff */
.L_x_8:
[----:B------:R-:W-:-:S00]  /*0ce0*/  BRA `(.L_x_8) ;  /* 0xfffffffc00fc7947 */ /* 0x000fc0000383ffff */
[----:B------:R-:W-:-:S00]  /*0cf0*/  NOP ;  /* 0x0000000000007918 */ /* 0x000fc00000000000 */
        /* <DEDUP_REMOVED lines=8> */
.L_x_9:


//--------------------- .nv.shared.reserved.0     --------------------------
	.section	.nv.shared.reserved.0,"aw",@nobits
	.weak		__nv_reservedSMEM_offset_0_alias
	.size		__nv_reservedSMEM_offset_0_alias, 0, 0
	.other		__nv_reservedSMEM_offset_0_alias,@"STO_CUDA_RESERVED_SHARED STV_DEFAULT"
__nv_reservedSMEM_offset_0_alias:
	.zero		0


//--------------------- .nv.constant0._ZN18transformer_engine51_GLOBAL__N__921edd59_18_swap_first_dims_cu_042f731530swap_first_dims_untuned_kernelIhEEvPKT_PS2_mmm --------------------------
	.section	.nv.constant0._ZN18transformer_engine51_GLOBAL__N__921edd59_18_swap_first_dims_cu_042f731530swap_first_dims_untuned_kernelIhEEvPKT_PS2_mmm,"a",@progbits
	.sectionflags	@""
	.align	4
.nv.constant0._ZN18transformer_engine51_GLOBAL__N__921edd59_18_swap_first_dims_cu_042f731530swap_first_dims_untuned_kernelIhEEvPKT_PS2_mmm:
	.zero		568


//--------------------- SYMBOLS --------------------------

	.type		.nv.reservedSmem.offset0,@object
	.size		.nv.reservedSmem.offset0,0x4
